//
// Generated by NVIDIA NVVM Compiler
//
// Compiler Build ID: CL-36424714
// Cuda compilation tools, release 13.0, V13.0.88
// Based on NVVM 20.0.0
//

.version 9.0
.target sm_100
.address_size 64

	// .globl	_Z15vectorAddKernelPiS_S_

.visible .entry _Z15vectorAddKernelPiS_S_(
	.param .u64 .ptr .align 1 _Z15vectorAddKernelPiS_S__param_0,
	.param .u64 .ptr .align 1 _Z15vectorAddKernelPiS_S__param_1,
	.param .u64 .ptr .align 1 _Z15vectorAddKernelPiS_S__param_2
)
{
	.reg .pred 	%p<2>;
	.reg .b32 	%r<6>;
	.reg .b64 	%rd<8>;

	ld.param.u64 	%rd1, [_Z15vectorAddKernelPiS_S__param_1];
	ld.param.u64 	%rd2, [_Z15vectorAddKernelPiS_S__param_2];
	mov.u32 	%r2, %tid.x;
	mov.u32 	%r3, %ctaid.x;
	mov.u32 	%r4, %ntid.x;
	mad.lo.s32 	%r1, %r3, %r4, %r2;
	setp.gt.s32 	%p1, %r1, 9;
	@%p1 bra 	$L__BB0_2;
	cvta.to.global.u64 	%rd3, %rd1;
	cvta.to.global.u64 	%rd4, %rd2;
	mul.wide.s32 	%rd5, %r1, 4;
	add.s64 	%rd6, %rd3, %rd5;
	ld.global.u32 	%r5, [%rd6];
	add.s64 	%rd7, %rd4, %rd5;
	st.global.u32 	[%rd7], %r5;
$L__BB0_2:
	ret;

}


// ===== COMPILED SASS (sm_100) =====

	.target	sm_100

	.elftype	@"ET_EXEC"


//--------------------- .note.nv.tkinfo           --------------------------
	.section	.note.nv.tkinfo,"",@"SHT_NOTE"
	.sectionflags	@"SHF_NOTE_NV_TKINFO"
	.tkinfo
        /*0018*/ 	.word	0x00000002
        /*0030*/ 	.string	""
        /*0030*/ 	.string	"ptxas"
        /*0030*/ 	.string	"Cuda compilation tools, release 13.0, V13.0.88"
        /*0030*/ 	.string	"Build cuda_13.0.r13.0/compiler.36424714_0"
        /*0030*/ 	.string	"-arch sm_100 -m 64 "



//--------------------- .note.nv.cuinfo           --------------------------
	.section	.note.nv.cuinfo,"",@"SHT_NOTE"
	.sectionflags	@"SHF_NOTE_NV_CUINFO"
        /*0018*/ 	.short	0x0002
        /*001a*/ 	.short	0x0064
        /*001c*/ 	.short	0x0082
	.zero		2


//--------------------- .nv.info                  --------------------------
	.section	.nv.info,"",@"SHT_CUDA_INFO"
	.align	4


	//----- nvinfo : EIATTR_REGCOUNT
	.align		4
        /*0000*/ 	.byte	0x04, 0x2f
        /*0002*/ 	.short	(.L_1 - .L_0)
	.align		4
.L_0:
        /*0004*/ 	.word	index@(_Z15vectorAddKernelPiS_S_)
        /*0008*/ 	.word	0x0000000a


	//----- nvinfo : EIATTR_FRAME_SIZE
	.align		4
.L_1:
        /*000c*/ 	.byte	0x04, 0x11
        /*000e*/ 	.short	(.L_3 - .L_2)
	.align		4
.L_2:
        /*0010*/ 	.word	index@(_Z15vectorAddKernelPiS_S_)
        /*0014*/ 	.word	0x00000000


	//----- nvinfo : EIATTR_MIN_STACK_SIZE
	.align		4
.L_3:
        /*0018*/ 	.byte	0x04, 0x12
        /*001a*/ 	.short	(.L_5 - .L_4)
	.align		4
.L_4:
        /*001c*/ 	.word	index@(_Z15vectorAddKernelPiS_S_)
        /*0020*/ 	.word	0x00000000
.L_5:


//--------------------- .nv.compat                --------------------------
	.section	.nv.compat,"",@"SHT_CUDA_COMPAT_INFO"
	.align	4
        /*0000*/ 	.byte	0x02, 0x09, 0x00, 0x00, 0x02, 0x02, 0x01, 0x00, 0x02, 0x05, 0x05, 0x00, 0x03, 0x07, 0x01, 0x01
        /*0010*/ 	.byte	0x02, 0x03, 0x00, 0x00, 0x02, 0x06, 0x01, 0x00, 0x04, 0x0b, 0x08, 0x00, 0x09, 0x00, 0x00, 0x00
        /*0020*/ 	.byte	0x00, 0x00, 0x00, 0x00


//--------------------- .nv.info._Z15vectorAddKernelPiS_S_ --------------------------
	.section	.nv.info._Z15vectorAddKernelPiS_S_,"",@"SHT_CUDA_INFO"
	.sectionflags	@""
	.align	4


	//----- nvinfo : EIATTR_CUDA_API_VERSION
	.align		4
        /*0000*/ 	.byte	0x04, 0x37
        /*0002*/ 	.short	(.L_7 - .L_6)
.L_6:
        /*0004*/ 	.word	0x00000082


	//----- nvinfo : EIATTR_KPARAM_INFO
	.align		4
.L_7:
        /*0008*/ 	.byte	0x04, 0x17
        /*000a*/ 	.short	(.L_9 - .L_8)
.L_8:
        /*000c*/ 	.word	0x00000000
        /*0010*/ 	.short	0x0002
        /*0012*/ 	.short	0x0010
        /*0014*/ 	.byte	0x00, 0xf5, 0x21, 0x00


	//----- nvinfo : EIATTR_KPARAM_INFO
	.align		4
.L_9:
        /*0018*/ 	.byte	0x04, 0x17
        /*001a*/ 	.short	(.L_11 - .L_10)
.L_10:
        /*001c*/ 	.word	0x00000000
        /*0020*/ 	.short	0x0001
        /*0022*/ 	.short	0x0008
        /*0024*/ 	.byte	0x00, 0xf5, 0x21, 0x00


	//----- nvinfo : EIATTR_KPARAM_INFO
	.align		4
.L_11:
        /*0028*/ 	.byte	0x04, 0x17
        /*002a*/ 	.short	(.L_13 - .L_12)
.L_12:
        /*002c*/ 	.word	0x00000000
        /*0030*/ 	.short	0x0000
        /*0032*/ 	.short	0x0000
        /*0034*/ 	.byte	0x00, 0xf5, 0x21, 0x00


	//----- nvinfo : EIATTR_SPARSE_MMA_MASK
	.align		4
.L_13:
        /*0038*/ 	.byte	0x03, 0x50
        /*003a*/ 	.short	0x0000


	//----- nvinfo : EIATTR_MAXREG_COUNT
	.align		4
        /*003c*/ 	.byte	0x03, 0x1b
        /*003e*/ 	.short	0x00ff


	//----- nvinfo : EIATTR_MERCURY_ISA_VERSION
	.align		4
        /*0040*/ 	.byte	0x03, 0x5f
        /*0042*/ 	.short	0x0101


	//----- nvinfo : EIATTR_VRC_CTA_INIT_COUNT
	.align		4
        /*0044*/ 	.byte	0x02, 0x4a
	.zero		1
	.zero		1


	//----- nvinfo : EIATTR_EXIT_INSTR_OFFSETS
	.align		4
        /*0048*/ 	.byte	0x04, 0x1c
        /*004a*/ 	.short	(.L_15 - .L_14)


	//   ....[0]....
.L_14:
        /*004c*/ 	.word	0x00000060


	//   ....[1]....
        /*0050*/ 	.word	0x000000e0


	//----- nvinfo : EIATTR_CBANK_PARAM_SIZE
	.align		4
.L_15:
        /*0054*/ 	.byte	0x03, 0x19
        /*0056*/ 	.short	0x0018


	//----- nvinfo : EIATTR_PARAM_CBANK
	.align		4
        /*0058*/ 	.byte	0x04, 0x0a
        /*005a*/ 	.short	(.L_17 - .L_16)
	.align		4
.L_16:
        /*005c*/ 	.word	index@(.nv.constant0._Z15vectorAddKernelPiS_S_)
        /*0060*/ 	.short	0x0380
        /*0062*/ 	.short	0x0018


	//----- nvinfo : EIATTR_SW_WAR
	.align		4
.L_17:
        /*0064*/ 	.byte	0x04, 0x36
        /*0066*/ 	.short	(.L_19 - .L_18)
.L_18:
        /*0068*/ 	.word	0x00000008
.L_19:


//--------------------- .nv.callgraph             --------------------------
	.section	.nv.callgraph,"",@"SHT_CUDA_CALLGRAPH"
	.align	4
	.sectionentsize	8
	.align		4
        /*0000*/ 	.word	0x00000000
	.align		4
        /*0004*/ 	.word	0xffffffff
	.align		4
        /*0008*/ 	.word	0x00000000
	.align		4
        /*000c*/ 	.word	0xfffffffe
	.align		4
        /*0010*/ 	.word	0x00000000
	.align		4
        /*0014*/ 	.word	0xfffffffd
	.align		4
        /*0018*/ 	.word	0x00000000
	.align		4
        /*001c*/ 	.word	0xfffffffc


//--------------------- .text._Z15vectorAddKernelPiS_S_ --------------------------
	.section	.text._Z15vectorAddKernelPiS_S_,"ax",@progbits
	.align	128
        .global         _Z15vectorAddKernelPiS_S_
        .type           _Z15vectorAddKernelPiS_S_,@function
        .size           _Z15vectorAddKernelPiS_S_,(.L_x_1 - _Z15vectorAddKernelPiS_S_)
        .other          _Z15vectorAddKernelPiS_S_,@"STO_CUDA_ENTRY STV_DEFAULT"
_Z15vectorAddKernelPiS_S_:
.text._Z15vectorAddKernelPiS_S_:
[----:B------:R-:W-:Y:S01]  /*0000*/  LDC R1, c[0x0][0x37c] ;  /* 0x0000df00ff017b82 */ /* 0x000fe20000000800 */
[----:B------:R-:W0:Y:S07]  /*0010*/  S2R R7, SR_TID.X ;  /* 0x0000000000077919 */ /* 0x000e2e0000002100 */
[----:B------:R-:W0:Y:S08]  /*0020*/  S2UR UR4, SR_CTAID.X ;  /* 0x00000000000479c3 */ /* 0x000e300000002500 */
[----:B------:R-:W0:Y:S02]  /*0030*/  LDC R0, c[0x0][0x360] ;  /* 0x0000d800ff007b82 */ /* 0x000e240000000800 */
[----:B0-----:R-:W-:-:S05]  /*0040*/  IMAD R7, R0, UR4, R7 ;  /* 0x0000000400077c24 */ /* 0x001fca000f8e0207 */
[----:B------:R-:W-:-:S13]  /*0050*/  ISETP.GT.AND P0, PT, R7, 0x9, PT ;  /* 0x000000090700780c */ /* 0x000fda0003f04270 */
[----:B------:R-:W-:Y:S05]  /*0060*/  @P0 EXIT ;  /* 0x000000000000094d */ /* 0x000fea0003800000 */
[----:B------:R-:W0:Y:S01]  /*0070*/  LDC.64 R2, c[0x0][0x388] ;  /* 0x0000e200ff027b82 */ /* 0x000e220000000a00 */
[----:B------:R-:W1:Y:S07]  /*0080*/  LDCU.64 UR4, c[0x0][0x358] ;  /* 0x00006b00ff0477ac */ /* 0x000e6e0008000a00 */
[----:B------:R-:W2:Y:S01]  /*0090*/  LDC.64 R4, c[0x0][0x390] ;  /* 0x0000e400ff047b82 */ /* 0x000ea20000000a00 */
[----:B0-----:R-:W-:-:S06]  /*00a0*/  IMAD.WIDE R2, R7, 0x4, R2 ;  /* 0x0000000407027825 */ /* 0x001fcc00078e0202 */
[----:B-1----:R-:W3:Y:S01]  /*00b0*/  LDG.E R3, desc[UR4][R2.64] ;  /* 0x0000000402037981 */ /* 0x002ee2000c1e1900 */
[----:B--2---:R-:W-:-:S05]  /*00c0*/  IMAD.WIDE R4, R7, 0x4, R4 ;  /* 0x0000000407047825 */ /* 0x004fca00078e0204 */
[----:B---3--:R-:W-:Y:S01]  /*00d0*/  STG.E desc[UR4][R4.64], R3 ;  /* 0x0000000304007986 */ /* 0x008fe2000c101904 */
[----:B------:R-:W-:Y:S05]  /*00e0*/  EXIT ;  /* 0x000000000000794d */ /* 0x000fea0003800000 */
.L_x_0:
[----:B------:R-:W-:-:S00]  /*00f0*/  BRA `(.L_x_0) ;  /* 0xfffffffc00fc7947 */ /* 0x000fc0000383ffff */
[----:B------:R-:W-:-:S00]  /*0100*/  NOP ;  /* 0x0000000000007918 */ /* 0x000fc00000000000 */
[----:B------:R-:W-:-:S00]  /*0110*/  NOP ;  /* 0x0000000000007918 */ /* 0x000fc00000000000 */
[----:B------:R-:W-:-:S00]  /*0120*/  NOP ;  /* 0x0000000000007918 */ /* 0x000fc00000000000 */
[----:B------:R-:W-:-:S00]  /*0130*/  NOP ;  /* 0x0000000000007918 */ /* 0x000fc00000000000 */
[----:B------:R-:W-:-:S00]  /*0140*/  NOP ;  /* 0x0000000000007918 */ /* 0x000fc00000000000 */
[----:B------:R-:W-:-:S00]  /*0150*/  NOP ;  /* 0x0000000000007918 */ /* 0x000fc00000000000 */
[----:B------:R-:W-:-:S00]  /*0160*/  NOP ;  /* 0x0000000000007918 */ /* 0x000fc00000000000 */
[----:B------:R-:W-:-:S00]  /*0170*/  NOP ;  /* 0x0000000000007918 */ /* 0x000fc00000000000 */
.L_x_1:


//--------------------- .nv.shared.reserved.0     --------------------------
	.section	.nv.shared.reserved.0,"aw",@nobits
	.weak		__nv_reservedSMEM_offset_0_alias
	.size		__nv_reservedSMEM_offset_0_alias, 0, 64
	.other		__nv_reservedSMEM_offset_0_alias,@"STO_CUDA_RESERVED_SHARED STV_DEFAULT"
__nv_reservedSMEM_offset_0_alias:
	.zero		0
	.zero		64


//--------------------- .nv.constant0._Z15vectorAddKernelPiS_S_ --------------------------
	.section	.nv.constant0._Z15vectorAddKernelPiS_S_,"a",@progbits
	.sectionflags	@""
	.align	4
.nv.constant0._Z15vectorAddKernelPiS_S_:
	.zero		920


//--------------------- SYMBOLS --------------------------

	.type		.nv.reservedSmem.offset0,@object
	.size		.nv.reservedSmem.offset0,0x4
